//
// Generated by NVIDIA NVVM Compiler
//
// Compiler Build ID: CL-36424714
// Cuda compilation tools, release 13.0, V13.0.88
// Based on NVVM 20.0.0
//

.version 9.0
.target sm_100
.address_size 64

	// .globl	_Z6getMaxPfS_

.visible .entry _Z6getMaxPfS_(
	.param .u64 .ptr .align 1 _Z6getMaxPfS__param_0,
	.param .u64 .ptr .align 1 _Z6getMaxPfS__param_1
)
{
	.reg .pred 	%p<3>;
	.reg .b32 	%r<5>;
	.reg .b32 	%f<4>;
	.reg .b64 	%rd<7>;

	ld.param.u64 	%rd3, [_Z6getMaxPfS__param_0];
	ld.param.u64 	%rd4, [_Z6getMaxPfS__param_1];
	cvta.to.global.u64 	%rd1, %rd4;
	cvta.to.global.u64 	%rd2, %rd3;
	mov.u32 	%r2, %ctaid.x;
	mov.u32 	%r3, %ntid.x;
	mov.u32 	%r4, %tid.x;
	mad.lo.s32 	%r1, %r2, %r3, %r4;
	setp.ne.s32 	%p1, %r1, 0;
	@%p1 bra 	$L__BB0_2;
	ld.global.f32 	%f2, [%rd2];
	st.global.f32 	[%rd1], %f2;
$L__BB0_2:
	bar.sync 	0;
	mul.wide.s32 	%rd5, %r1, 4;
	add.s64 	%rd6, %rd2, %rd5;
	ld.global.f32 	%f1, [%rd6];
	ld.global.f32 	%f3, [%rd1];
	setp.leu.f32 	%p2, %f1, %f3;
	@%p2 bra 	$L__BB0_4;
	st.global.f32 	[%rd1], %f1;
$L__BB0_4:
	ret;

}


// ===== COMPILED SASS (sm_100) =====

	.target	sm_100

	.elftype	@"ET_EXEC"


//--------------------- .note.nv.tkinfo           --------------------------
	.section	.note.nv.tkinfo,"",@"SHT_NOTE"
	.sectionflags	@"SHF_NOTE_NV_TKINFO"
	.tkinfo
        /*0018*/ 	.word	0x00000002
        /*0030*/ 	.string	""
        /*0030*/ 	.string	"ptxas"
        /*0030*/ 	.string	"Cuda compilation tools, release 13.0, V13.0.88"
        /*0030*/ 	.string	"Build cuda_13.0.r13.0/compiler.36424714_0"
        /*0030*/ 	.string	"-arch sm_100 -m 64 "



//--------------------- .note.nv.cuinfo           --------------------------
	.section	.note.nv.cuinfo,"",@"SHT_NOTE"
	.sectionflags	@"SHF_NOTE_NV_CUINFO"
        /*0018*/ 	.short	0x0002
        /*001a*/ 	.short	0x0064
        /*001c*/ 	.short	0x0082
	.zero		2


//--------------------- .nv.info                  --------------------------
	.section	.nv.info,"",@"SHT_CUDA_INFO"
	.align	4


	//----- nvinfo : EIATTR_REGCOUNT
	.align		4
        /*0000*/ 	.byte	0x04, 0x2f
        /*0002*/ 	.short	(.L_1 - .L_0)
	.align		4
.L_0:
        /*0004*/ 	.word	index@(_Z6getMaxPfS_)
        /*0008*/ 	.word	0x0000000c


	//----- nvinfo : EIATTR_FRAME_SIZE
	.align		4
.L_1:
        /*000c*/ 	.byte	0x04, 0x11
        /*000e*/ 	.short	(.L_3 - .L_2)
	.align		4
.L_2:
        /*0010*/ 	.word	index@(_Z6getMaxPfS_)
        /*0014*/ 	.word	0x00000000


	//----- nvinfo : EIATTR_MIN_STACK_SIZE
	.align		4
.L_3:
        /*0018*/ 	.byte	0x04, 0x12
        /*001a*/ 	.short	(.L_5 - .L_4)
	.align		4
.L_4:
        /*001c*/ 	.word	index@(_Z6getMaxPfS_)
        /*0020*/ 	.word	0x00000000
.L_5:


//--------------------- .nv.compat                --------------------------
	.section	.nv.compat,"",@"SHT_CUDA_COMPAT_INFO"
	.align	4
        /*0000*/ 	.byte	0x02, 0x09, 0x00, 0x00, 0x02, 0x02, 0x01, 0x00, 0x02, 0x05, 0x05, 0x00, 0x03, 0x07, 0x01, 0x01
        /*0010*/ 	.byte	0x02, 0x03, 0x00, 0x00, 0x02, 0x06, 0x01, 0x00, 0x04, 0x0b, 0x08, 0x00, 0x09, 0x00, 0x00, 0x00
        /*0020*/ 	.byte	0x00, 0x00, 0x00, 0x00


//--------------------- .nv.info._Z6getMaxPfS_    --------------------------
	.section	.nv.info._Z6getMaxPfS_,"",@"SHT_CUDA_INFO"
	.sectionflags	@""
	.align	4


	//----- nvinfo : EIATTR_CUDA_API_VERSION
	.align		4
        /*0000*/ 	.byte	0x04, 0x37
        /*0002*/ 	.short	(.L_7 - .L_6)
.L_6:
        /*0004*/ 	.word	0x00000082


	//----- nvinfo : EIATTR_KPARAM_INFO
	.align		4
.L_7:
        /*0008*/ 	.byte	0x04, 0x17
        /*000a*/ 	.short	(.L_9 - .L_8)
.L_8:
        /*000c*/ 	.word	0x00000000
        /*0010*/ 	.short	0x0001
        /*0012*/ 	.short	0x0008
        /*0014*/ 	.byte	0x00, 0xf5, 0x21, 0x00


	//----- nvinfo : EIATTR_KPARAM_INFO
	.align		4
.L_9:
        /*0018*/ 	.byte	0x04, 0x17
        /*001a*/ 	.short	(.L_11 - .L_10)
.L_10:
        /*001c*/ 	.word	0x00000000
        /*0020*/ 	.short	0x0000
        /*0022*/ 	.short	0x0000
        /*0024*/ 	.byte	0x00, 0xf5, 0x21, 0x00


	//----- nvinfo : EIATTR_SPARSE_MMA_MASK
	.align		4
.L_11:
        /*0028*/ 	.byte	0x03, 0x50
        /*002a*/ 	.short	0x0000


	//----- nvinfo : EIATTR_MAXREG_COUNT
	.align		4
        /*002c*/ 	.byte	0x03, 0x1b
        /*002e*/ 	.short	0x00ff


	//----- nvinfo : EIATTR_NUM_BARRIERS
	.align		4
        /*0030*/ 	.byte	0x02, 0x4c
        /*0032*/ 	.byte	0x01
	.zero		1


	//----- nvinfo : EIATTR_MERCURY_ISA_VERSION
	.align		4
        /*0034*/ 	.byte	0x03, 0x5f
        /*0036*/ 	.short	0x0101


	//----- nvinfo : EIATTR_VRC_CTA_INIT_COUNT
	.align		4
        /*0038*/ 	.byte	0x02, 0x4a
	.zero		1
	.zero		1


	//----- nvinfo : EIATTR_EXIT_INSTR_OFFSETS
	.align		4
        /*003c*/ 	.byte	0x04, 0x1c
        /*003e*/ 	.short	(.L_13 - .L_12)


	//   ....[0]....
.L_12:
        /*0040*/ 	.word	0x00000150


	//   ....[1]....
        /*0044*/ 	.word	0x00000170


	//----- nvinfo : EIATTR_CRS_STACK_SIZE
	.align		4
.L_13:
        /*0048*/ 	.byte	0x04, 0x1e
        /*004a*/ 	.short	(.L_15 - .L_14)
.L_14:
        /*004c*/ 	.word	0x00000000


	//----- nvinfo : EIATTR_CBANK_PARAM_SIZE
	.align		4
.L_15:
        /*0050*/ 	.byte	0x03, 0x19
        /*0052*/ 	.short	0x0010


	//----- nvinfo : EIATTR_PARAM_CBANK
	.align		4
        /*0054*/ 	.byte	0x04, 0x0a
        /*0056*/ 	.short	(.L_17 - .L_16)
	.align		4
.L_16:
        /*0058*/ 	.word	index@(.nv.constant0._Z6getMaxPfS_)
        /*005c*/ 	.short	0x0380
        /*005e*/ 	.short	0x0010


	//----- nvinfo : EIATTR_SW_WAR
	.align		4
.L_17:
        /*0060*/ 	.byte	0x04, 0x36
        /*0062*/ 	.short	(.L_19 - .L_18)
.L_18:
        /*0064*/ 	.word	0x00000008
.L_19:


//--------------------- .nv.callgraph             --------------------------
	.section	.nv.callgraph,"",@"SHT_CUDA_CALLGRAPH"
	.align	4
	.sectionentsize	8
	.align		4
        /*0000*/ 	.word	0x00000000
	.align		4
        /*0004*/ 	.word	0xffffffff
	.align		4
        /*0008*/ 	.word	0x00000000
	.align		4
        /*000c*/ 	.word	0xfffffffe
	.align		4
        /*0010*/ 	.word	0x00000000
	.align		4
        /*0014*/ 	.word	0xfffffffd
	.align		4
        /*0018*/ 	.word	0x00000000
	.align		4
        /*001c*/ 	.word	0xfffffffc


//--------------------- .text._Z6getMaxPfS_       --------------------------
	.section	.text._Z6getMaxPfS_,"ax",@progbits
	.align	128
        .global         _Z6getMaxPfS_
        .type           _Z6getMaxPfS_,@function
        .size           _Z6getMaxPfS_,(.L_x_3 - _Z6getMaxPfS_)
        .other          _Z6getMaxPfS_,@"STO_CUDA_ENTRY STV_DEFAULT"
_Z6getMaxPfS_:
.text._Z6getMaxPfS_:
[----:B------:R-:W-:Y:S01]  /*0000*/  LDC R1, c[0x0][0x37c] ;  /* 0x0000df00ff017b82 */ /* 0x000fe20000000800 */
[----:B------:R-:W0:Y:S07]  /*0010*/  S2R R0, SR_TID.X ;  /* 0x0000000000007919 */ /* 0x000e2e0000002100 */
[----:B------:R-:W0:Y:S01]  /*0020*/  S2UR UR4, SR_CTAID.X ;  /* 0x00000000000479c3 */ /* 0x000e220000002500 */
[----:B------:R-:W-:Y:S07]  /*0030*/  BSSY.RECONVERGENT B0, `(.L_x_0) ;  /* 0x000000d000007945 */ /* 0x000fee0003800200 */
[----:B------:R-:W0:Y:S08]  /*0040*/  LDC R3, c[0x0][0x360] ;  /* 0x0000d800ff037b82 */ /* 0x000e300000000800 */
[----:B------:R-:W1:Y:S08]  /*0050*/  LDC.64 R6, c[0x0][0x380] ;  /* 0x0000e000ff067b82 */ /* 0x000e700000000a00 */
[----:B------:R-:W2:Y:S01]  /*0060*/  LDC.64 R8, c[0x0][0x388] ;  /* 0x0000e200ff087b82 */ /* 0x000ea20000000a00 */
[----:B0-----:R-:W-:Y:S01]  /*0070*/  IMAD R3, R3, UR4, R0 ;  /* 0x0000000403037c24 */ /* 0x001fe2000f8e0200 */
[----:B------:R-:W0:Y:S04]  /*0080*/  LDCU.64 UR4, c[0x0][0x358] ;  /* 0x00006b00ff0477ac */ /* 0x000e280008000a00 */
[C---:B------:R-:W-:Y:S01]  /*0090*/  ISETP.NE.AND P0, PT, R3.reuse, RZ, PT ;  /* 0x000000ff0300720c */ /* 0x040fe20003f05270 */
[----:B-1----:R-:W-:-:S12]  /*00a0*/  IMAD.WIDE R6, R3, 0x4, R6 ;  /* 0x0000000403067825 */ /* 0x002fd800078e0206 */
[----:B--2---:R-:W-:Y:S05]  /*00b0*/  @P0 BRA `(.L_x_1) ;  /* 0x0000000000100947 */ /* 0x004fea0003800000 */
[----:B------:R-:W0:Y:S02]  /*00c0*/  LDC.64 R2, c[0x0][0x380] ;  /* 0x0000e000ff027b82 */ /* 0x000e240000000a00 */
[----:B0-----:R-:W2:Y:S06]  /*00d0*/  LDG.E R3, desc[UR4][R2.64] ;  /* 0x0000000402037981 */ /* 0x001eac000c1e1900 */
[----:B------:R-:W2:Y:S02]  /*00e0*/  LDC.64 R4, c[0x0][0x388] ;  /* 0x0000e200ff047b82 */ /* 0x000ea40000000a00 */
[----:B--2---:R1:W-:Y:S02]  /*00f0*/  STG.E desc[UR4][R4.64], R3 ;  /* 0x0000000304007986 */ /* 0x0043e4000c101904 */
.L_x_1:
[----:B0-----:R-:W-:Y:S05]  /*0100*/  BSYNC.RECONVERGENT B0 ;  /* 0x0000000000007941 */ /* 0x001fea0003800200 */
.L_x_0:
[----:B------:R-:W-:Y:S06]  /*0110*/  BAR.SYNC.DEFER_BLOCKING 0x0 ;  /* 0x0000000000007b1d */ /* 0x000fec0000010000 */
[----:B------:R-:W2:Y:S04]  /*0120*/  LDG.E R7, desc[UR4][R6.64] ;  /* 0x0000000406077981 */ /* 0x000ea8000c1e1900 */
[----:B------:R-:W2:Y:S02]  /*0130*/  LDG.E R0, desc[UR4][R8.64] ;  /* 0x0000000408007981 */ /* 0x000ea4000c1e1900 */
[----:B--2---:R-:W-:-:S13]  /*0140*/  FSETP.GT.AND P0, PT, R7, R0, PT ;  /* 0x000000000700720b */ /* 0x004fda0003f04000 */
[----:B------:R-:W-:Y:S05]  /*0150*/  @!P0 EXIT ;  /* 0x000000000000894d */ /* 0x000fea0003800000 */
[----:B------:R-:W-:Y:S01]  /*0160*/  STG.E desc[UR4][R8.64], R7 ;  /* 0x0000000708007986 */ /* 0x000fe2000c101904 */
[----:B------:R-:W-:Y:S05]  /*0170*/  EXIT ;  /* 0x000000000000794d */ /* 0x000fea0003800000 */
.L_x_2:
[----:B------:R-:W-:-:S00]  /*0180*/  BRA `(.L_x_2) ;  /* 0xfffffffc00fc7947 */ /* 0x000fc0000383ffff */
[----:B------:R-:W-:-:S00]  /*0190*/  NOP ;  /* 0x0000000000007918 */ /* 0x000fc00000000000 */
        /* <DEDUP_REMOVED lines=14> */
.L_x_3:


//--------------------- .nv.shared.reserved.0     --------------------------
	.section	.nv.shared.reserved.0,"aw",@nobits
	.weak		__nv_reservedSMEM_offset_0_alias
	.size		__nv_reservedSMEM_offset_0_alias, 0, 64
	.other		__nv_reservedSMEM_offset_0_alias,@"STO_CUDA_RESERVED_SHARED STV_DEFAULT"
__nv_reservedSMEM_offset_0_alias:
	.zero		0
	.zero		64


//--------------------- .nv.constant0._Z6getMaxPfS_ --------------------------
	.section	.nv.constant0._Z6getMaxPfS_,"a",@progbits
	.sectionflags	@""
	.align	4
.nv.constant0._Z6getMaxPfS_:
	.zero		912


//--------------------- SYMBOLS --------------------------

	.type		.nv.reservedSmem.offset0,@object
	.size		.nv.reservedSmem.offset0,0x4
